//
// Generated by NVIDIA NVVM Compiler
//
// Compiler Build ID: CL-36424714
// Cuda compilation tools, release 13.0, V13.0.88
// Based on NVVM 20.0.0
//

.version 9.0
.target sm_100
.address_size 64

	// .globl	_Z10sum_kernelPjS_j
// _ZZ11scan_kernelPjS_S_jE10scan_array has been demoted

.visible .entry _Z10sum_kernelPjS_j(
	.param .u64 .ptr .align 1 _Z10sum_kernelPjS_j_param_0,
	.param .u64 .ptr .align 1 _Z10sum_kernelPjS_j_param_1,
	.param .u32 _Z10sum_kernelPjS_j_param_2
)
{
	.reg .pred 	%p<2>;
	.reg .b32 	%r<14>;
	.reg .b64 	%rd<11>;

	ld.param.u64 	%rd1, [_Z10sum_kernelPjS_j_param_0];
	ld.param.u64 	%rd2, [_Z10sum_kernelPjS_j_param_1];
	mov.u32 	%r1, %ctaid.x;
	setp.eq.s32 	%p1, %r1, 0;
	@%p1 bra 	$L__BB0_2;
	cvta.to.global.u64 	%rd3, %rd2;
	cvta.to.global.u64 	%rd4, %rd1;
	mov.u32 	%r2, %tid.x;
	mov.u32 	%r3, %ntid.x;
	mul.lo.s32 	%r4, %r3, %r1;
	shl.b32 	%r5, %r4, 1;
	mul.wide.u32 	%rd5, %r1, 4;
	add.s64 	%rd6, %rd3, %rd5;
	ld.global.u32 	%r6, [%rd6];
	add.s32 	%r7, %r5, %r2;
	mul.wide.s32 	%rd7, %r7, 4;
	add.s64 	%rd8, %rd4, %rd7;
	ld.global.u32 	%r8, [%rd8];
	add.s32 	%r9, %r8, %r6;
	st.global.u32 	[%rd8], %r9;
	ld.global.u32 	%r10, [%rd6];
	add.s32 	%r11, %r7, %r3;
	mul.wide.u32 	%rd9, %r11, 4;
	add.s64 	%rd10, %rd4, %rd9;
	ld.global.u32 	%r12, [%rd10];
	add.s32 	%r13, %r12, %r10;
	st.global.u32 	[%rd10], %r13;
$L__BB0_2:
	ret;

}
	// .globl	_Z11scan_kernelPjS_S_j
.visible .entry _Z11scan_kernelPjS_S_j(
	.param .u64 .ptr .align 1 _Z11scan_kernelPjS_S_j_param_0,
	.param .u64 .ptr .align 1 _Z11scan_kernelPjS_S_j_param_1,
	.param .u64 .ptr .align 1 _Z11scan_kernelPjS_S_j_param_2,
	.param .u32 _Z11scan_kernelPjS_S_j_param_3
)
{
	.reg .pred 	%p<23>;
	.reg .b32 	%r<128>;
	.reg .b64 	%rd<17>;
	// demoted variable
	.shared .align 4 .b8 _ZZ11scan_kernelPjS_S_jE10scan_array[2048];
	ld.param.u64 	%rd4, [_Z11scan_kernelPjS_S_j_param_0];
	ld.param.u64 	%rd5, [_Z11scan_kernelPjS_S_j_param_1];
	ld.param.u64 	%rd3, [_Z11scan_kernelPjS_S_j_param_2];
	ld.param.u32 	%r9, [_Z11scan_kernelPjS_S_j_param_3];
	cvta.to.global.u64 	%rd1, %rd4;
	cvta.to.global.u64 	%rd2, %rd5;
	mov.u32 	%r1, %tid.x;
	mov.u32 	%r2, %ctaid.x;
	mov.u32 	%r3, %ntid.x;
	mul.lo.s32 	%r10, %r2, %r3;
	shl.b32 	%r11, %r10, 1;
	add.s32 	%r4, %r11, %r1;
	setp.ge.u32 	%p1, %r4, %r9;
	shl.b32 	%r12, %r1, 2;
	mov.u32 	%r13, _ZZ11scan_kernelPjS_S_jE10scan_array;
	add.s32 	%r5, %r13, %r12;
	@%p1 bra 	$L__BB1_2;
	mul.wide.s32 	%rd6, %r4, 4;
	add.s64 	%rd7, %rd2, %rd6;
	ld.global.u32 	%r15, [%rd7];
	st.shared.u32 	[%r5], %r15;
	bra.uni 	$L__BB1_3;
$L__BB1_2:
	mov.b32 	%r14, 0;
	st.shared.u32 	[%r5], %r14;
$L__BB1_3:
	add.s32 	%r6, %r4, %r3;
	setp.ge.u32 	%p2, %r6, %r9;
	shl.b32 	%r16, %r3, 2;
	add.s32 	%r7, %r5, %r16;
	@%p2 bra 	$L__BB1_5;
	mul.wide.u32 	%rd8, %r6, 4;
	add.s64 	%rd9, %rd2, %rd8;
	ld.global.u32 	%r18, [%rd9];
	st.shared.u32 	[%r7], %r18;
	bra.uni 	$L__BB1_6;
$L__BB1_5:
	mov.b32 	%r17, 0;
	st.shared.u32 	[%r7], %r17;
$L__BB1_6:
	bar.sync 	0;
	add.s32 	%r8, %r1, 1;
	setp.gt.u32 	%p3, %r1, 255;
	@%p3 bra 	$L__BB1_8;
	shl.b32 	%r19, %r8, 3;
	add.s32 	%r21, %r13, %r19;
	ld.shared.u32 	%r22, [%r21+-8];
	ld.shared.u32 	%r23, [%r21+-4];
	add.s32 	%r24, %r23, %r22;
	st.shared.u32 	[%r21+-4], %r24;
$L__BB1_8:
	bar.sync 	0;
	setp.gt.u32 	%p4, %r1, 127;
	@%p4 bra 	$L__BB1_10;
	shl.b32 	%r25, %r8, 4;
	add.s32 	%r27, %r13, %r25;
	ld.shared.u32 	%r28, [%r27+-12];
	ld.shared.u32 	%r29, [%r27+-4];
	add.s32 	%r30, %r29, %r28;
	st.shared.u32 	[%r27+-4], %r30;
$L__BB1_10:
	bar.sync 	0;
	setp.gt.u32 	%p5, %r1, 63;
	@%p5 bra 	$L__BB1_12;
	shl.b32 	%r31, %r8, 5;
	add.s32 	%r33, %r13, %r31;
	ld.shared.u32 	%r34, [%r33+-20];
	ld.shared.u32 	%r35, [%r33+-4];
	add.s32 	%r36, %r35, %r34;
	st.shared.u32 	[%r33+-4], %r36;
$L__BB1_12:
	bar.sync 	0;
	setp.gt.u32 	%p6, %r1, 31;
	@%p6 bra 	$L__BB1_14;
	shl.b32 	%r37, %r8, 6;
	add.s32 	%r39, %r13, %r37;
	ld.shared.u32 	%r40, [%r39+-36];
	ld.shared.u32 	%r41, [%r39+-4];
	add.s32 	%r42, %r41, %r40;
	st.shared.u32 	[%r39+-4], %r42;
$L__BB1_14:
	bar.sync 	0;
	setp.gt.u32 	%p7, %r1, 15;
	@%p7 bra 	$L__BB1_16;
	shl.b32 	%r43, %r8, 7;
	add.s32 	%r45, %r13, %r43;
	ld.shared.u32 	%r46, [%r45+-68];
	ld.shared.u32 	%r47, [%r45+-4];
	add.s32 	%r48, %r47, %r46;
	st.shared.u32 	[%r45+-4], %r48;
$L__BB1_16:
	bar.sync 	0;
	setp.gt.u32 	%p8, %r1, 7;
	@%p8 bra 	$L__BB1_18;
	shl.b32 	%r49, %r8, 8;
	add.s32 	%r51, %r13, %r49;
	ld.shared.u32 	%r52, [%r51+-132];
	ld.shared.u32 	%r53, [%r51+-4];
	add.s32 	%r54, %r53, %r52;
	st.shared.u32 	[%r51+-4], %r54;
$L__BB1_18:
	bar.sync 	0;
	setp.gt.u32 	%p9, %r1, 3;
	@%p9 bra 	$L__BB1_20;
	shl.b32 	%r55, %r8, 9;
	add.s32 	%r57, %r13, %r55;
	ld.shared.u32 	%r58, [%r57+-260];
	ld.shared.u32 	%r59, [%r57+-4];
	add.s32 	%r60, %r59, %r58;
	st.shared.u32 	[%r57+-4], %r60;
$L__BB1_20:
	bar.sync 	0;
	setp.gt.u32 	%p10, %r1, 1;
	@%p10 bra 	$L__BB1_22;
	shl.b32 	%r61, %r8, 10;
	add.s32 	%r63, %r13, %r61;
	ld.shared.u32 	%r64, [%r63+-516];
	ld.shared.u32 	%r65, [%r63+-4];
	add.s32 	%r66, %r65, %r64;
	st.shared.u32 	[%r63+-4], %r66;
$L__BB1_22:
	bar.sync 	0;
	setp.ne.s32 	%p11, %r1, 0;
	@%p11 bra 	$L__BB1_24;
	ld.shared.u32 	%r67, [_ZZ11scan_kernelPjS_S_jE10scan_array+1020];
	ld.shared.u32 	%r68, [_ZZ11scan_kernelPjS_S_jE10scan_array+2044];
	add.s32 	%r69, %r68, %r67;
	st.shared.u32 	[_ZZ11scan_kernelPjS_S_jE10scan_array+2044], %r69;
$L__BB1_24:
	setp.ne.s32 	%p12, %r1, 0;
	bar.sync 	0;
	@%p12 bra 	$L__BB1_26;
	shl.b32 	%r70, %r3, 3;
	add.s32 	%r72, %r13, %r70;
	ld.shared.u32 	%r73, [%r72+-4];
	cvta.to.global.u64 	%rd10, %rd3;
	mul.wide.u32 	%rd11, %r2, 4;
	add.s64 	%rd12, %rd10, %rd11;
	st.global.u32 	[%rd12], %r73;
	mov.b32 	%r74, 0;
	st.shared.u32 	[%r72+-4], %r74;
	ld.shared.u32 	%r75, [_ZZ11scan_kernelPjS_S_jE10scan_array+2044];
	ld.shared.u32 	%r76, [_ZZ11scan_kernelPjS_S_jE10scan_array+1020];
	add.s32 	%r77, %r76, %r75;
	st.shared.u32 	[_ZZ11scan_kernelPjS_S_jE10scan_array+2044], %r77;
	st.shared.u32 	[_ZZ11scan_kernelPjS_S_jE10scan_array+1020], %r75;
$L__BB1_26:
	setp.gt.u32 	%p13, %r1, 1;
	bar.sync 	0;
	@%p13 bra 	$L__BB1_28;
	shl.b32 	%r78, %r8, 10;
	add.s32 	%r80, %r13, %r78;
	ld.shared.u32 	%r81, [%r80+-4];
	ld.shared.u32 	%r82, [%r80+-516];
	add.s32 	%r83, %r82, %r81;
	st.shared.u32 	[%r80+-4], %r83;
	st.shared.u32 	[%r80+-516], %r81;
$L__BB1_28:
	setp.gt.u32 	%p14, %r1, 3;
	bar.sync 	0;
	@%p14 bra 	$L__BB1_30;
	shl.b32 	%r84, %r8, 9;
	add.s32 	%r86, %r13, %r84;
	ld.shared.u32 	%r87, [%r86+-4];
	ld.shared.u32 	%r88, [%r86+-260];
	add.s32 	%r89, %r88, %r87;
	st.shared.u32 	[%r86+-4], %r89;
	st.shared.u32 	[%r86+-260], %r87;
$L__BB1_30:
	setp.gt.u32 	%p15, %r1, 7;
	bar.sync 	0;
	@%p15 bra 	$L__BB1_32;
	shl.b32 	%r90, %r8, 8;
	add.s32 	%r92, %r13, %r90;
	ld.shared.u32 	%r93, [%r92+-4];
	ld.shared.u32 	%r94, [%r92+-132];
	add.s32 	%r95, %r94, %r93;
	st.shared.u32 	[%r92+-4], %r95;
	st.shared.u32 	[%r92+-132], %r93;
$L__BB1_32:
	setp.gt.u32 	%p16, %r1, 15;
	bar.sync 	0;
	@%p16 bra 	$L__BB1_34;
	shl.b32 	%r96, %r8, 7;
	add.s32 	%r98, %r13, %r96;
	ld.shared.u32 	%r99, [%r98+-4];
	ld.shared.u32 	%r100, [%r98+-68];
	add.s32 	%r101, %r100, %r99;
	st.shared.u32 	[%r98+-4], %r101;
	st.shared.u32 	[%r98+-68], %r99;
$L__BB1_34:
	setp.gt.u32 	%p17, %r1, 31;
	bar.sync 	0;
	@%p17 bra 	$L__BB1_36;
	shl.b32 	%r102, %r8, 6;
	add.s32 	%r104, %r13, %r102;
	ld.shared.u32 	%r105, [%r104+-4];
	ld.shared.u32 	%r106, [%r104+-36];
	add.s32 	%r107, %r106, %r105;
	st.shared.u32 	[%r104+-4], %r107;
	st.shared.u32 	[%r104+-36], %r105;
$L__BB1_36:
	setp.gt.u32 	%p18, %r1, 63;
	bar.sync 	0;
	@%p18 bra 	$L__BB1_38;
	shl.b32 	%r108, %r8, 5;
	add.s32 	%r110, %r13, %r108;
	ld.shared.u32 	%r111, [%r110+-4];
	ld.shared.u32 	%r112, [%r110+-20];
	add.s32 	%r113, %r112, %r111;
	st.shared.u32 	[%r110+-4], %r113;
	st.shared.u32 	[%r110+-20], %r111;
$L__BB1_38:
	setp.gt.u32 	%p19, %r1, 127;
	bar.sync 	0;
	@%p19 bra 	$L__BB1_40;
	shl.b32 	%r114, %r8, 4;
	add.s32 	%r116, %r13, %r114;
	ld.shared.u32 	%r117, [%r116+-4];
	ld.shared.u32 	%r118, [%r116+-12];
	add.s32 	%r119, %r118, %r117;
	st.shared.u32 	[%r116+-4], %r119;
	st.shared.u32 	[%r116+-12], %r117;
$L__BB1_40:
	setp.gt.u32 	%p20, %r1, 255;
	bar.sync 	0;
	@%p20 bra 	$L__BB1_42;
	shl.b32 	%r120, %r8, 3;
	add.s32 	%r122, %r13, %r120;
	ld.shared.u32 	%r123, [%r122+-4];
	ld.shared.u32 	%r124, [%r122+-8];
	add.s32 	%r125, %r124, %r123;
	st.shared.u32 	[%r122+-4], %r125;
	st.shared.u32 	[%r122+-8], %r123;
$L__BB1_42:
	setp.ge.u32 	%p21, %r4, %r9;
	bar.sync 	0;
	@%p21 bra 	$L__BB1_44;
	ld.shared.u32 	%r126, [%r5];
	mul.wide.s32 	%rd13, %r4, 4;
	add.s64 	%rd14, %rd1, %rd13;
	st.global.u32 	[%rd14], %r126;
$L__BB1_44:
	setp.ge.u32 	%p22, %r6, %r9;
	@%p22 bra 	$L__BB1_46;
	ld.shared.u32 	%r127, [%r7];
	mul.wide.u32 	%rd15, %r6, 4;
	add.s64 	%rd16, %rd1, %rd15;
	st.global.u32 	[%rd16], %r127;
$L__BB1_46:
	ret;

}


// ===== COMPILED SASS (sm_100) =====

	.target	sm_100

	.elftype	@"ET_EXEC"


//--------------------- .note.nv.tkinfo           --------------------------
	.section	.note.nv.tkinfo,"",@"SHT_NOTE"
	.sectionflags	@"SHF_NOTE_NV_TKINFO"
	.tkinfo
        /*0018*/ 	.word	0x00000002
        /*0030*/ 	.string	""
        /*0030*/ 	.string	"ptxas"
        /*0030*/ 	.string	"Cuda compilation tools, release 13.0, V13.0.88"
        /*0030*/ 	.string	"Build cuda_13.0.r13.0/compiler.36424714_0"
        /*0030*/ 	.string	"-arch sm_100 -m 64 "



//--------------------- .note.nv.cuinfo           --------------------------
	.section	.note.nv.cuinfo,"",@"SHT_NOTE"
	.sectionflags	@"SHF_NOTE_NV_CUINFO"
        /*0018*/ 	.short	0x0002
        /*001a*/ 	.short	0x0064
        /*001c*/ 	.short	0x0082
	.zero		2


//--------------------- .nv.info                  --------------------------
	.section	.nv.info,"",@"SHT_CUDA_INFO"
	.align	4


	//----- nvinfo : EIATTR_REGCOUNT
	.align		4
        /*0000*/ 	.byte	0x04, 0x2f
        /*0002*/ 	.short	(.L_1 - .L_0)
	.align		4
.L_0:
        /*0004*/ 	.word	index@(_Z10sum_kernelPjS_j)
        /*0008*/ 	.word	0x0000000e


	//----- nvinfo : EIATTR_FRAME_SIZE
	.align		4
.L_1:
        /*000c*/ 	.byte	0x04, 0x11
        /*000e*/ 	.short	(.L_3 - .L_2)
	.align		4
.L_2:
        /*0010*/ 	.word	index@(_Z10sum_kernelPjS_j)
        /*0014*/ 	.word	0x00000000


	//----- nvinfo : EIATTR_REGCOUNT
	.align		4
.L_3:
        /*0018*/ 	.byte	0x04, 0x2f
        /*001a*/ 	.short	(.L_5 - .L_4)
	.align		4
.L_4:
        /*001c*/ 	.word	index@(_Z11scan_kernelPjS_S_j)
        /*0020*/ 	.word	0x00000015


	//----- nvinfo : EIATTR_FRAME_SIZE
	.align		4
.L_5:
        /*0024*/ 	.byte	0x04, 0x11
        /*0026*/ 	.short	(.L_7 - .L_6)
	.align		4
.L_6:
        /*0028*/ 	.word	index@(_Z11scan_kernelPjS_S_j)
        /*002c*/ 	.word	0x00000000


	//----- nvinfo : EIATTR_MIN_STACK_SIZE
	.align		4
.L_7:
        /*0030*/ 	.byte	0x04, 0x12
        /*0032*/ 	.short	(.L_9 - .L_8)
	.align		4
.L_8:
        /*0034*/ 	.word	index@(_Z11scan_kernelPjS_S_j)
        /*0038*/ 	.word	0x00000000


	//----- nvinfo : EIATTR_MIN_STACK_SIZE
	.align		4
.L_9:
        /*003c*/ 	.byte	0x04, 0x12
        /*003e*/ 	.short	(.L_11 - .L_10)
	.align		4
.L_10:
        /*0040*/ 	.word	index@(_Z10sum_kernelPjS_j)
        /*0044*/ 	.word	0x00000000
.L_11:


//--------------------- .nv.compat                --------------------------
	.section	.nv.compat,"",@"SHT_CUDA_COMPAT_INFO"
	.align	4
        /*0000*/ 	.byte	0x02, 0x09, 0x00, 0x00, 0x02, 0x02, 0x01, 0x00, 0x02, 0x05, 0x05, 0x00, 0x03, 0x07, 0x01, 0x01
        /*0010*/ 	.byte	0x02, 0x03, 0x00, 0x00, 0x02, 0x06, 0x01, 0x00, 0x04, 0x0b, 0x08, 0x00, 0x09, 0x00, 0x00, 0x00
        /*0020*/ 	.byte	0x00, 0x00, 0x00, 0x00


//--------------------- .nv.info._Z11scan_kernelPjS_S_j --------------------------
	.section	.nv.info._Z11scan_kernelPjS_S_j,"",@"SHT_CUDA_INFO"
	.sectionflags	@""
	.align	4


	//----- nvinfo : EIATTR_CUDA_API_VERSION
	.align		4
        /*0000*/ 	.byte	0x04, 0x37
        /*0002*/ 	.short	(.L_13 - .L_12)
.L_12:
        /*0004*/ 	.word	0x00000082


	//----- nvinfo : EIATTR_KPARAM_INFO
	.align		4
.L_13:
        /*0008*/ 	.byte	0x04, 0x17
        /*000a*/ 	.short	(.L_15 - .L_14)
.L_14:
        /*000c*/ 	.word	0x00000000
        /*0010*/ 	.short	0x0003
        /*0012*/ 	.short	0x0018
        /*0014*/ 	.byte	0x00, 0xf0, 0x11, 0x00


	//----- nvinfo : EIATTR_KPARAM_INFO
	.align		4
.L_15:
        /*0018*/ 	.byte	0x04, 0x17
        /*001a*/ 	.short	(.L_17 - .L_16)
.L_16:
        /*001c*/ 	.word	0x00000000
        /*0020*/ 	.short	0x0002
        /*0022*/ 	.short	0x0010
        /*0024*/ 	.byte	0x00, 0xf5, 0x21, 0x00


	//----- nvinfo : EIATTR_KPARAM_INFO
	.align		4
.L_17:
        /*0028*/ 	.byte	0x04, 0x17
        /*002a*/ 	.short	(.L_19 - .L_18)
.L_18:
        /*002c*/ 	.word	0x00000000
        /*0030*/ 	.short	0x0001
        /*0032*/ 	.short	0x0008
        /*0034*/ 	.byte	0x00, 0xf5, 0x21, 0x00


	//----- nvinfo : EIATTR_KPARAM_INFO
	.align		4
.L_19:
        /*0038*/ 	.byte	0x04, 0x17
        /*003a*/ 	.short	(.L_21 - .L_20)
.L_20:
        /*003c*/ 	.word	0x00000000
        /*0040*/ 	.short	0x0000
        /*0042*/ 	.short	0x0000
        /*0044*/ 	.byte	0x00, 0xf5, 0x21, 0x00


	//----- nvinfo : EIATTR_SPARSE_MMA_MASK
	.align		4
.L_21:
        /*0048*/ 	.byte	0x03, 0x50
        /*004a*/ 	.short	0x0000


	//----- nvinfo : EIATTR_MAXREG_COUNT
	.align		4
        /*004c*/ 	.byte	0x03, 0x1b
        /*004e*/ 	.short	0x00ff


	//----- nvinfo : EIATTR_NUM_BARRIERS
	.align		4
        /*0050*/ 	.byte	0x02, 0x4c
        /*0052*/ 	.byte	0x01
	.zero		1


	//----- nvinfo : EIATTR_MERCURY_ISA_VERSION
	.align		4
        /*0054*/ 	.byte	0x03, 0x5f
        /*0056*/ 	.short	0x0101


	//----- nvinfo : EIATTR_VRC_CTA_INIT_COUNT
	.align		4
        /*0058*/ 	.byte	0x02, 0x4a
	.zero		1
	.zero		1


	//----- nvinfo : EIATTR_EXIT_INSTR_OFFSETS
	.align		4
        /*005c*/ 	.byte	0x04, 0x1c
        /*005e*/ 	.short	(.L_23 - .L_22)


	//   ....[0]....
.L_22:
        /*0060*/ 	.word	0x00000aa0


	//   ....[1]....
        /*0064*/ 	.word	0x00000af0


	//----- nvinfo : EIATTR_CRS_STACK_SIZE
	.align		4
.L_23:
        /*0068*/ 	.byte	0x04, 0x1e
        /*006a*/ 	.short	(.L_25 - .L_24)
.L_24:
        /*006c*/ 	.word	0x00000000


	//----- nvinfo : EIATTR_CBANK_PARAM_SIZE
	.align		4
.L_25:
        /*0070*/ 	.byte	0x03, 0x19
        /*0072*/ 	.short	0x001c


	//----- nvinfo : EIATTR_PARAM_CBANK
	.align		4
        /*0074*/ 	.byte	0x04, 0x0a
        /*0076*/ 	.short	(.L_27 - .L_26)
	.align		4
.L_26:
        /*0078*/ 	.word	index@(.nv.constant0._Z11scan_kernelPjS_S_j)
        /*007c*/ 	.short	0x0380
        /*007e*/ 	.short	0x001c


	//----- nvinfo : EIATTR_SW_WAR
	.align		4
.L_27:
        /*0080*/ 	.byte	0x04, 0x36
        /*0082*/ 	.short	(.L_29 - .L_28)
.L_28:
        /*0084*/ 	.word	0x00000008
.L_29:


//--------------------- .nv.info._Z10sum_kernelPjS_j --------------------------
	.section	.nv.info._Z10sum_kernelPjS_j,"",@"SHT_CUDA_INFO"
	.sectionflags	@""
	.align	4


	//----- nvinfo : EIATTR_CUDA_API_VERSION
	.align		4
        /*0000*/ 	.byte	0x04, 0x37
        /*0002*/ 	.short	(.L_31 - .L_30)
.L_30:
        /*0004*/ 	.word	0x00000082


	//----- nvinfo : EIATTR_KPARAM_INFO
	.align		4
.L_31:
        /*0008*/ 	.byte	0x04, 0x17
        /*000a*/ 	.short	(.L_33 - .L_32)
.L_32:
        /*000c*/ 	.word	0x00000000
        /*0010*/ 	.short	0x0002
        /*0012*/ 	.short	0x0010
        /*0014*/ 	.byte	0x00, 0xf0, 0x11, 0x00


	//----- nvinfo : EIATTR_KPARAM_INFO
	.align		4
.L_33:
        /*0018*/ 	.byte	0x04, 0x17
        /*001a*/ 	.short	(.L_35 - .L_34)
.L_34:
        /*001c*/ 	.word	0x00000000
        /*0020*/ 	.short	0x0001
        /*0022*/ 	.short	0x0008
        /*0024*/ 	.byte	0x00, 0xf5, 0x21, 0x00


	//----- nvinfo : EIATTR_KPARAM_INFO
	.align		4
.L_35:
        /*0028*/ 	.byte	0x04, 0x17
        /*002a*/ 	.short	(.L_37 - .L_36)
.L_36:
        /*002c*/ 	.word	0x00000000
        /*0030*/ 	.short	0x0000
        /*0032*/ 	.short	0x0000
        /*0034*/ 	.byte	0x00, 0xf5, 0x21, 0x00


	//----- nvinfo : EIATTR_SPARSE_MMA_MASK
	.align		4
.L_37:
        /*0038*/ 	.byte	0x03, 0x50
        /*003a*/ 	.short	0x0000


	//----- nvinfo : EIATTR_MAXREG_COUNT
	.align		4
        /*003c*/ 	.byte	0x03, 0x1b
        /*003e*/ 	.short	0x00ff


	//----- nvinfo : EIATTR_MERCURY_ISA_VERSION
	.align		4
        /*0040*/ 	.byte	0x03, 0x5f
        /*0042*/ 	.short	0x0101


	//----- nvinfo : EIATTR_VRC_CTA_INIT_COUNT
	.align		4
        /*0044*/ 	.byte	0x02, 0x4a
	.zero		1
	.zero		1


	//----- nvinfo : EIATTR_EXIT_INSTR_OFFSETS
	.align		4
        /*0048*/ 	.byte	0x04, 0x1c
        /*004a*/ 	.short	(.L_39 - .L_38)


	//   ....[0]....
.L_38:
        /*004c*/ 	.word	0x00000030


	//   ....[1]....
        /*0050*/ 	.word	0x00000170


	//----- nvinfo : EIATTR_CBANK_PARAM_SIZE
	.align		4
.L_39:
        /*0054*/ 	.byte	0x03, 0x19
        /*0056*/ 	.short	0x0014


	//----- nvinfo : EIATTR_PARAM_CBANK
	.align		4
        /*0058*/ 	.byte	0x04, 0x0a
        /*005a*/ 	.short	(.L_41 - .L_40)
	.align		4
.L_40:
        /*005c*/ 	.word	index@(.nv.constant0._Z10sum_kernelPjS_j)
        /*0060*/ 	.short	0x0380
        /*0062*/ 	.short	0x0014


	//----- nvinfo : EIATTR_SW_WAR
	.align		4
.L_41:
        /*0064*/ 	.byte	0x04, 0x36
        /*0066*/ 	.short	(.L_43 - .L_42)
.L_42:
        /*0068*/ 	.word	0x00000008
.L_43:


//--------------------- .nv.callgraph             --------------------------
	.section	.nv.callgraph,"",@"SHT_CUDA_CALLGRAPH"
	.align	4
	.sectionentsize	8
	.align		4
        /*0000*/ 	.word	0x00000000
	.align		4
        /*0004*/ 	.word	0xffffffff
	.align		4
        /*0008*/ 	.word	0x00000000
	.align		4
        /*000c*/ 	.word	0xfffffffe
	.align		4
        /*0010*/ 	.word	0x00000000
	.align		4
        /*0014*/ 	.word	0xfffffffd
	.align		4
        /*0018*/ 	.word	0x00000000
	.align		4
        /*001c*/ 	.word	0xfffffffc


//--------------------- .text._Z11scan_kernelPjS_S_j --------------------------
	.section	.text._Z11scan_kernelPjS_S_j,"ax",@progbits
	.align	128
        .global         _Z11scan_kernelPjS_S_j
        .type           _Z11scan_kernelPjS_S_j,@function
        .size           _Z11scan_kernelPjS_S_j,(.L_x_4 - _Z11scan_kernelPjS_S_j)
        .other          _Z11scan_kernelPjS_S_j,@"STO_CUDA_ENTRY STV_DEFAULT"
_Z11scan_kernelPjS_S_j:
.text._Z11scan_kernelPjS_S_j:
[----:B------:R-:W-:Y:S01]  /*0000*/  LDC R1, c[0x0][0x37c] ;  /* 0x0000df00ff017b82 */ /* 0x000fe20000000800 */
[----:B------:R-:W0:Y:S07]  /*0010*/  S2R R4, SR_CTAID.X ;  /* 0x0000000000047919 */ /* 0x000e2e0000002500 */
[----:B------:R-:W0:Y:S01]  /*0020*/  LDC R5, c[0x0][0x360] ;  /* 0x0000d800ff057b82 */ /* 0x000e220000000800 */
[----:B------:R-:W1:Y:S01]  /*0030*/  LDCU UR4, c[0x0][0x398] ;  /* 0x00007300ff0477ac */ /* 0x000e620008000800 */
[----:B------:R-:W2:Y:S01]  /*0040*/  S2R R3, SR_TID.X ;  /* 0x0000000000037919 */ /* 0x000ea20000002100 */
[----:B0-----:R-:W-:-:S04]  /*0050*/  IMAD R2, R4, R5, RZ ;  /* 0x0000000504027224 */ /* 0x001fc800078e02ff */
[----:B--2---:R-:W-:-:S04]  /*0060*/  IMAD R2, R2, 0x2, R3 ;  /* 0x0000000202027824 */ /* 0x004fc800078e0203 */
[C---:B------:R-:W-:Y:S01]  /*0070*/  IMAD.IADD R0, R2.reuse, 0x1, R5 ;  /* 0x0000000102007824 */ /* 0x040fe200078e0205 */
[----:B-1----:R-:W-:-:S04]  /*0080*/  ISETP.GE.U32.AND P1, PT, R2, UR4, PT ;  /* 0x0000000402007c0c */ /* 0x002fc8000bf26070 */
[----:B------:R-:W-:Y:S01]  /*0090*/  ISETP.GE.U32.AND P0, PT, R0, UR4, PT ;  /* 0x0000000400007c0c */ /* 0x000fe2000bf06070 */
[----:B------:R-:W0:Y:S08]  /*00a0*/  LDCU.64 UR4, c[0x0][0x358] ;  /* 0x00006b00ff0477ac */ /* 0x000e300008000a00 */
[----:B------:R-:W1:Y:S08]  /*00b0*/  @!P1 LDC.64 R12, c[0x0][0x388] ;  /* 0x0000e200ff0c9b82 */ /* 0x000e700000000a00 */
[----:B------:R-:W2:Y:S01]  /*00c0*/  @!P0 LDC.64 R14, c[0x0][0x388] ;  /* 0x0000e200ff0e8b82 */ /* 0x000ea20000000a00 */
[----:B-1----:R-:W-:-:S06]  /*00d0*/  @!P1 IMAD.WIDE R12, R2, 0x4, R12 ;  /* 0x00000004020c9825 */ /* 0x002fcc00078e020c */
[----:B0-----:R-:W3:Y:S01]  /*00e0*/  @!P1 LDG.E R13, desc[UR4][R12.64] ;  /* 0x000000040c0d9981 */ /* 0x001ee2000c1e1900 */
[----:B--2---:R-:W-:-:S06]  /*00f0*/  @!P0 IMAD.WIDE.U32 R14, R0, 0x4, R14 ;  /* 0x00000004000e8825 */ /* 0x004fcc00078e000e */
[----:B------:R0:W2:Y:S01]  /*0100*/  @!P0 LDG.E R15, desc[UR4][R14.64] ;  /* 0x000000040e0f8981 */ /* 0x0000a2000c1e1900 */
[----:B------:R-:W1:Y:S01]  /*0110*/  S2R R7, SR_CgaCtaId ;  /* 0x0000000000077919 */ /* 0x000e620000008800 */
[----:B------:R-:W-:Y:S02]  /*0120*/  MOV R8, 0x400 ;  /* 0x0000040000087802 */ /* 0x000fe40000000f00 */
[----:B------:R-:W-:Y:S02]  /*0130*/  ISETP.GT.U32.AND P2, PT, R3, 0xff, PT ;  /* 0x000000ff0300780c */ /* 0x000fe40003f44070 */
[----:B-1----:R-:W-:-:S04]  /*0140*/  LEA R8, R7, R8, 0x18 ;  /* 0x0000000807087211 */ /* 0x002fc800078ec0ff */
[----:B------:R-:W-:-:S05]  /*0150*/  LEA R10, R3, R8, 0x2 ;  /* 0x00000008030a7211 */ /* 0x000fca00078e10ff */
[----:B------:R-:W-:Y:S02]  /*0160*/  IMAD R6, R5, 0x4, R10 ;  /* 0x0000000405067824 */ /* 0x000fe400078e020a */
[C---:B------:R-:W-:Y:S01]  /*0170*/  @!P2 IMAD R11, R3.reuse, 0x8, R8 ;  /* 0x00000008030ba824 */ /* 0x040fe200078e0208 */
[----:B------:R-:W-:Y:S02]  /*0180*/  ISETP.GT.U32.AND P3, PT, R3, 0x7f, PT ;  /* 0x0000007f0300780c */ /* 0x000fe40003f64070 */
[----:B------:R-:W-:Y:S02]  /*0190*/  P2R R7, PR, RZ, 0x4 ;  /* 0x00000004ff077803 */ /* 0x000fe40000000000 */
[----:B------:R-:W-:-:S09]  /*01a0*/  P2R R7, PR, RZ, 0x8 ;  /* 0x00000008ff077803 */ /* 0x000fd20000000000 */
[----:B0-----:R-:W-:Y:S01]  /*01b0*/  @!P3 IMAD R14, R3, 0x10, R8 ;  /* 0x00000010030eb824 */ /* 0x001fe200078e0208 */
[----:B---3--:R-:W-:Y:S04]  /*01c0*/  @!P1 STS [R10], R13 ;  /* 0x0000000d0a009388 */ /* 0x008fe80000000800 */
[----:B------:R-:W-:Y:S04]  /*01d0*/  @P1 STS [R10], RZ ;  /* 0x000000ff0a001388 */ /* 0x000fe80000000800 */
[----:B--2---:R-:W-:Y:S04]  /*01e0*/  @!P0 STS [R6], R15 ;  /* 0x0000000f06008388 */ /* 0x004fe80000000800 */
[----:B------:R-:W-:Y:S01]  /*01f0*/  @P0 STS [R6], RZ ;  /* 0x000000ff06000388 */ /* 0x000fe20000000800 */
[----:B------:R-:W-:Y:S06]  /*0200*/  BAR.SYNC.DEFER_BLOCKING 0x0 ;  /* 0x0000000000007b1d */ /* 0x000fec0000010000 */
[----:B------:R-:W0:Y:S02]  /*0210*/  @!P2 LDS.64 R16, [R11] ;  /* 0x000000000b10a984 */ /* 0x000e240000000a00 */
[----:B0-----:R-:W-:-:S05]  /*0220*/  @!P2 IADD3 R16, PT, PT, R16, R17, RZ ;  /* 0x000000111010a210 */ /* 0x001fca0007ffe0ff */
[----:B------:R-:W-:Y:S01]  /*0230*/  @!P2 STS [R11+0x4], R16 ;  /* 0x000004100b00a388 */ /* 0x000fe20000000800 */
[----:B------:R-:W-:Y:S06]  /*0240*/  BAR.SYNC.DEFER_BLOCKING 0x0 ;  /* 0x0000000000007b1d */ /* 0x000fec0000010000 */
[----:B------:R-:W-:Y:S04]  /*0250*/  @!P3 LDS R7, [R14+0x4] ;  /* 0x000004000e07b984 */ /* 0x000fe80000000800 */
[----:B------:R-:W0:Y:S01]  /*0260*/  @!P3 LDS R12, [R14+0xc] ;  /* 0x00000c000e0cb984 */ /* 0x000e220000000800 */
[----:B------:R-:W-:-:S04]  /*0270*/  ISETP.GT.U32.AND P2, PT, R3, 0x3f, PT ;  /* 0x0000003f0300780c */ /* 0x000fc80003f44070 */
[----:B------:R-:W-:-:S09]  /*0280*/  P2R R9, PR, RZ, 0x4 ;  /* 0x00000004ff097803 */ /* 0x000fd20000000000 */
[----:B------:R-:W-:Y:S01]  /*0290*/  @!P2 LEA R18, R3, R8, 0x5 ;  /* 0x000000080312a211 */ /* 0x000fe200078e28ff */
[----:B0-----:R-:W-:-:S05]  /*02a0*/  @!P3 IMAD.IADD R7, R7, 0x1, R12 ;  /* 0x000000010707b824 */ /* 0x001fca00078e020c */
[----:B------:R-:W-:Y:S01]  /*02b0*/  @!P3 STS [R14+0xc], R7 ;  /* 0x00000c070e00b388 */ /* 0x000fe20000000800 */
[----:B------:R-:W-:Y:S06]  /*02c0*/  BAR.SYNC.DEFER_BLOCKING 0x0 ;  /* 0x0000000000007b1d */ /* 0x000fec0000010000 */
[----:B------:R-:W-:Y:S04]  /*02d0*/  @!P2 LDS R9, [R18+0xc] ;  /* 0x00000c001209a984 */ /* 0x000fe80000000800 */
[----:B------:R-:W0:Y:S01]  /*02e0*/  @!P2 LDS R12, [R18+0x1c] ;  /* 0x00001c00120ca984 */ /* 0x000e220000000800 */
[----:B------:R-:W-:-:S13]  /*02f0*/  ISETP.GT.U32.AND P3, PT, R3, 0x1f, PT ;  /* 0x0000001f0300780c */ /* 0x000fda0003f64070 */
[----:B------:R-:W-:Y:S02]  /*0300*/  @!P3 IMAD R16, R3, 0x40, R8 ;  /* 0x000000400310b824 */ /* 0x000fe400078e0208 */
[----:B0-----:R-:W-:-:S05]  /*0310*/  @!P2 IMAD.IADD R9, R9, 0x1, R12 ;  /* 0x000000010909a824 */ /* 0x001fca00078e020c */
[----:B------:R-:W-:Y:S01]  /*0320*/  @!P2 STS [R18+0x1c], R9 ;  /* 0x00001c091200a388 */ /* 0x000fe20000000800 */
[----:B------:R-:W-:Y:S06]  /*0330*/  BAR.SYNC.DEFER_BLOCKING 0x0 ;  /* 0x0000000000007b1d */ /* 0x000fec0000010000 */
[----:B------:R-:W-:Y:S04]  /*0340*/  @!P3 LDS R11, [R16+0x1c] ;  /* 0x00001c00100bb984 */ /* 0x000fe80000000800 */
[----:B------:R-:W0:Y:S01]  /*0350*/  @!P3 LDS R12, [R16+0x3c] ;  /* 0x00003c00100cb984 */ /* 0x000e220000000800 */
[----:B------:R-:W-:-:S02]  /*0360*/  ISETP.GT.U32.AND P2, PT, R3, 0xf, PT ;  /* 0x0000000f0300780c */ /* 0x000fc40003f44070 */
[----:B------:R-:W-:-:S11]  /*0370*/  P2R R7, PR, RZ, 0x8 ;  /* 0x00000008ff077803 */ /* 0x000fd60000000000 */
[----:B------:R-:W-:Y:S01]  /*0380*/  @!P2 IMAD R14, R3, 0x80, R8 ;  /* 0x00000080030ea824 */ /* 0x000fe200078e0208 */
[----:B0-----:R-:W-:-:S05]  /*0390*/  @!P3 IADD3 R11, PT, PT, R11, R12, RZ ;  /* 0x0000000c0b0bb210 */ /* 0x001fca0007ffe0ff */
[----:B------:R-:W-:Y:S01]  /*03a0*/  @!P3 STS [R16+0x3c], R11 ;  /* 0x00003c0b1000b388 */ /* 0x000fe20000000800 */
[----:B------:R-:W-:Y:S06]  /*03b0*/  BAR.SYNC.DEFER_BLOCKING 0x0 ;  /* 0x0000000000007b1d */ /* 0x000fec0000010000 */
[----:B------:R-:W-:Y:S04]  /*03c0*/  @!P2 LDS R7, [R14+0x3c] ;  /* 0x00003c000e07a984 */ /* 0x000fe80000000800 */
[----:B------:R-:W0:Y:S01]  /*03d0*/  @!P2 LDS R12, [R14+0x7c] ;  /* 0x00007c000e0ca984 */ /* 0x000e220000000800 */
[----:B------:R-:W-:-:S13]  /*03e0*/  ISETP.GT.U32.AND P3, PT, R3, 0x7, PT ;  /* 0x000000070300780c */ /* 0x000fda0003f64070 */
        /* <DEDUP_REMOVED lines=13> */
[----:B------:R-:W-:-:S13]  /*04c0*/  ISETP.GT.U32.AND P5, PT, R3, 0x1, PT ;  /* 0x000000010300780c */ /* 0x000fda0003fa4070 */
[----:B------:R-:W-:Y:S01]  /*04d0*/  @!P5 IMAD R14, R3, 0x400, R8 ;  /* 0x00000400030ed824 */ /* 0x000fe200078e0208 */
[----:B0-----:R-:W-:-:S05]  /*04e0*/  @!P4 IADD3 R11, PT, PT, R11, R12, RZ ;  /* 0x0000000c0b0bc210 */ /* 0x001fca0007ffe0ff */
[----:B------:R-:W-:Y:S01]  /*04f0*/  @!P4 STS [R16+0x1fc], R11 ;  /* 0x0001fc0b1000c388 */ /* 0x000fe20000000800 */
[----:B------:R-:W-:Y:S06]  /*0500*/  BAR.SYNC.DEFER_BLOCKING 0x0 ;  /* 0x0000000000007b1d */ /* 0x000fec0000010000 */
[----:B------:R-:W-:Y:S04]  /*0510*/  @!P5 LDS R7, [R14+0x1fc] ;  /* 0x0001fc000e07d984 */ /* 0x000fe80000000800 */
[----:B------:R-:W0:Y:S01]  /*0520*/  @!P5 LDS R12, [R14+0x3fc] ;  /* 0x0003fc000e0cd984 */ /* 0x000e220000000800 */
[----:B------:R-:W-:Y:S01]  /*0530*/  ISETP.NE.AND P6, PT, R3, RZ, PT ;  /* 0x000000ff0300720c */ /* 0x000fe20003fc5270 */
[----:B0-----:R-:W-:-:S05]  /*0540*/  @!P5 IMAD.IADD R7, R7, 0x1, R12 ;  /* 0x000000010707d824 */ /* 0x001fca00078e020c */
[----:B------:R-:W-:Y:S01]  /*0550*/  @!P5 STS [R14+0x3fc], R7 ;  /* 0x0003fc070e00d388 */ /* 0x000fe20000000800 */
[----:B------:R-:W-:Y:S06]  /*0560*/  BAR.SYNC.DEFER_BLOCKING 0x0 ;  /* 0x0000000000007b1d */ /* 0x000fec0000010000 */
[----:B------:R-:W-:Y:S04]  /*0570*/  @!P6 LDS R9, [R8+0x3fc] ;  /* 0x0003fc000809e984 */ /* 0x000fe80000000800 */
[----:B------:R-:W0:Y:S01]  /*0580*/  @!P6 LDS R12, [R8+0x7fc] ;  /* 0x0007fc00080ce984 */ /* 0x000e220000000800 */
[----:B------:R-:W-:Y:S01]  /*0590*/  BSSY.RECONVERGENT B0, `(.L_x_0) ;  /* 0x0000011000007945 */ /* 0x000fe20003800200 */
[----:B------:R-:W-:Y:S01]  /*05a0*/  @!P5 IMAD R15, R3, 0x400, R8 ;  /* 0x00000400030fd824 */ /* 0x000fe200078e0208 */
[----:B0-----:R-:W-:-:S05]  /*05b0*/  @!P6 IADD3 R9, PT, PT, R9, R12, RZ ;  /* 0x0000000c0909e210 */ /* 0x001fca0007ffe0ff */
[----:B------:R0:W-:Y:S01]  /*05c0*/  @!P6 STS [R8+0x7fc], R9 ;  /* 0x0007fc090800e388 */ /* 0x0001e20000000800 */
[----:B------:R-:W-:Y:S06]  /*05d0*/  BAR.SYNC.DEFER_BLOCKING 0x0 ;  /* 0x0000000000007b1d */ /* 0x000fec0000010000 */
[----:B------:R-:W-:Y:S05]  /*05e0*/  @P6 BRA `(.L_x_1) ;  /* 0x00000000002c6947 */ /* 0x000fea0003800000 */
[----:B------:R-:W-:Y:S01]  /*05f0*/  IMAD R7, R5, 0x8, R8 ;  /* 0x0000000805077824 */ /* 0x000fe200078e0208 */
[----:B------:R-:W1:Y:S04]  /*0600*/  LDC.64 R12, c[0x0][0x390] ;  /* 0x0000e400ff0c7b82 */ /* 0x000e680000000a00 */
[----:B0-----:R-:W0:Y:S04]  /*0610*/  LDS R9, [R7+-0x4] ;  /* 0xfffffc0007097984 */ /* 0x001e280000000800 */
[----:B------:R-:W-:Y:S04]  /*0620*/  STS [R7+-0x4], RZ ;  /* 0xfffffcff07007388 */ /* 0x000fe80000000800 */
[----:B------:R-:W2:Y:S04]  /*0630*/  LDS R11, [R8+0x7fc] ;  /* 0x0007fc00080b7984 */ /* 0x000ea80000000800 */
[----:B------:R-:W3:Y:S01]  /*0640*/  LDS R14, [R8+0x3fc] ;  /* 0x0003fc00080e7984 */ /* 0x000ee20000000800 */
[----:B-1----:R-:W-:-:S05]  /*0650*/  IMAD.WIDE.U32 R4, R4, 0x4, R12 ;  /* 0x0000000404047825 */ /* 0x002fca00078e000c */
[----:B0-----:R1:W-:Y:S04]  /*0660*/  STG.E desc[UR4][R4.64], R9 ;  /* 0x0000000904007986 */ /* 0x0013e8000c101904 */
[----:B--2---:R1:W-:Y:S01]  /*0670*/  STS [R8+0x3fc], R11 ;  /* 0x0003fc0b08007388 */ /* 0x0043e20000000800 */
[----:B---3--:R-:W-:-:S05]  /*0680*/  IADD3 R13, PT, PT, R11, R14, RZ ;  /* 0x0000000e0b0d7210 */ /* 0x008fca0007ffe0ff */
[----:B------:R1:W-:Y:S02]  /*0690*/  STS [R8+0x7fc], R13 ;  /* 0x0007fc0d08007388 */ /* 0x0003e40000000800 */
.L_x_1:
[----:B------:R-:W-:Y:S05]  /*06a0*/  BSYNC.RECONVERGENT B0 ;  /* 0x0000000000007941 */ /* 0x000fea0003800200 */
.L_x_0:
[----:B------:R-:W-:Y:S01]  /*06b0*/  BAR.SYNC.DEFER_BLOCKING 0x0 ;  /* 0x0000000000007b1d */ /* 0x000fe20000010000 */
[C-C-:B01----:R-:W-:Y:S01]  /*06c0*/  @!P4 IMAD R9, R3.reuse, 0x200, R8.reuse ;  /* 0x000002000309c824 */ /* 0x143fe200078e0208 */
[C---:B------:R-:W-:Y:S01]  /*06d0*/  @!P2 LEA R13, R3.reuse, R8, 0x7 ;  /* 0x00000008030da211 */ /* 0x040fe200078e38ff */
[C---:B------:R-:W-:Y:S01]  /*06e0*/  @!P3 IMAD R11, R3.reuse, 0x100, R8 ;  /* 0x00000100030bb824 */ /* 0x040fe200078e0208 */
[----:B------:R-:W-:-:S13]  /*06f0*/  ISETP.GT.U32.AND P6, PT, R3, 0x3f, PT ;  /* 0x0000003f0300780c */ /* 0x000fda0003fc4070 */
[----:B------:R-:W-:Y:S01]  /*0700*/  @!P6 IMAD R16, R3, 0x20, R8 ;  /* 0x000000200310e824 */ /* 0x000fe200078e0208 */
[----:B------:R-:W0:Y:S04]  /*0710*/  @!P5 LDS R4, [R15+0x3fc] ;  /* 0x0003fc000f04d984 */ /* 0x000e280000000800 */
[----:B------:R-:W1:Y:S04]  /*0720*/  @!P5 LDS R5, [R15+0x1fc] ;  /* 0x0001fc000f05d984 */ /* 0x000e680000000800 */
[----:B0-----:R-:W-:Y:S01]  /*0730*/  @!P5 STS [R15+0x1fc], R4 ;  /* 0x0001fc040f00d388 */ /* 0x001fe20000000800 */
[----:B-1----:R-:W-:-:S05]  /*0740*/  @!P5 IMAD.IADD R5, R4, 0x1, R5 ;  /* 0x000000010405d824 */ /* 0x002fca00078e0205 */
[----:B------:R0:W-:Y:S01]  /*0750*/  @!P5 STS [R15+0x3fc], R5 ;  /* 0x0003fc050f00d388 */ /* 0x0001e20000000800 */
[----:B------:R-:W-:Y:S01]  /*0760*/  BAR.SYNC.DEFER_BLOCKING 0x0 ;  /* 0x0000000000007b1d */ /* 0x000fe20000010000 */
[----:B------:R-:W-:-:S13]  /*0770*/  ISETP.GT.U32.AND P5, PT, R3, 0x1f, PT ;  /* 0x0000001f0300780c */ /* 0x000fda0003fa4070 */
[----:B0-----:R-:W-:Y:S01]  /*0780*/  @!P5 IMAD R15, R3, 0x40, R8 ;  /* 0x00000040030fd824 */ /* 0x001fe200078e0208 */
[----:B------:R-:W0:Y:S04]  /*0790*/  @!P4 LDS R7, [R9+0x1fc] ;  /* 0x0001fc000907c984 */ /* 0x000e280000000800 */
[----:B------:R-:W1:Y:S04]  /*07a0*/  @!P4 LDS R12, [R9+0xfc] ;  /* 0x0000fc00090cc984 */ /* 0x000e680000000800 */
[----:B0-----:R-:W-:Y:S01]  /*07b0*/  @!P4 STS [R9+0xfc], R7 ;  /* 0x0000fc070900c388 */ /* 0x001fe20000000800 */
[----:B-1----:R-:W-:-:S05]  /*07c0*/  @!P4 IADD3 R12, PT, PT, R7, R12, RZ ;  /* 0x0000000c070cc210 */ /* 0x002fca0007ffe0ff */
[----:B------:R-:W-:Y:S01]  /*07d0*/  @!P4 STS [R9+0x1fc], R12 ;  /* 0x0001fc0c0900c388 */ /* 0x000fe20000000800 */
[----:B------:R-:W-:Y:S06]  /*07e0*/  BAR.SYNC.DEFER_BLOCKING 0x0 ;  /* 0x0000000000007b1d */ /* 0x000fec0000010000 */
[----:B------:R-:W0:Y:S04]  /*07f0*/  @!P3 LDS R4, [R11+0xfc] ;  /* 0x0000fc000b04b984 */ /* 0x000e280000000800 */
[----:B------:R-:W1:Y:S04]  /*0800*/  @!P3 LDS R5, [R11+0x7c] ;  /* 0x00007c000b05b984 */ /* 0x000e680000000800 */
[----:B0-----:R-:W-:Y:S01]  /*0810*/  @!P3 STS [R11+0x7c], R4 ;  /* 0x00007c040b00b388 */ /* 0x001fe20000000800 */
[----:B-1----:R-:W-:-:S05]  /*0820*/  @!P3 IMAD.IADD R5, R4, 0x1, R5 ;  /* 0x000000010405b824 */ /* 0x002fca00078e0205 */
        /* <DEDUP_REMOVED lines=11> */
[----:B-1----:R-:W-:-:S05]  /*08e0*/  @!P5 IADD3 R5, PT, PT, R4, R5, RZ ;  /* 0x000000050405d210 */ /* 0x002fca0007ffe0ff */
[----:B------:R-:W-:Y:S01]  /*08f0*/  @!P5 STS [R15+0x3c], R5 ;  /* 0x00003c050f00d388 */ /* 0x000fe20000000800 */
[----:B------:R-:W-:Y:S01]  /*0900*/  BAR.SYNC.DEFER_BLOCKING 0x0 ;  /* 0x0000000000007b1d */ /* 0x000fe20000010000 */
[----:B------:R-:W-:-:S13]  /*0910*/  ISETP.GT.U32.AND P5, PT, R3, 0x7f, PT ;  /* 0x0000007f0300780c */ /* 0x000fda0003fa4070 */
[----:B------:R-:W-:Y:S01]  /*0920*/  @!P5 LEA R18, R3, R8, 0x4 ;  /* 0x000000080312d211 */ /* 0x000fe200078e20ff */
[----:B------:R-:W0:Y:S04]  /*0930*/  @!P6 LDS R9, [R16+0x1c] ;  /* 0x00001c001009e984 */ /* 0x000e280000000800 */
[----:B------:R-:W1:Y:S04]  /*0940*/  @!P6 LDS R12, [R16+0xc] ;  /* 0x00000c00100ce984 */ /* 0x000e680000000800 */
[----:B0-----:R-:W-:Y:S01]  /*0950*/  @!P6 STS [R16+0xc], R9 ;  /* 0x00000c091000e388 */ /* 0x001fe20000000800 */
[----:B-1----:R-:W-:-:S05]  /*0960*/  @!P6 IMAD.IADD R12, R9, 0x1, R12 ;  /* 0x00000001090ce824 */ /* 0x002fca00078e020c */
[----:B------:R-:W-:Y:S01]  /*0970*/  @!P6 STS [R16+0x1c], R12 ;  /* 0x00001c0c1000e388 */ /* 0x000fe20000000800 */
[----:B------:R-:W-:Y:S01]  /*0980*/  BAR.SYNC.DEFER_BLOCKING 0x0 ;  /* 0x0000000000007b1d */ /* 0x000fe20000010000 */
[----:B------:R-:W-:-:S13]  /*0990*/  ISETP.GT.U32.AND P6, PT, R3, 0xff, PT ;  /* 0x000000ff0300780c */ /* 0x000fda0003fc4070 */
[----:B------:R-:W-:Y:S01]  /*09a0*/  @!P6 LEA R8, R3, R8, 0x3 ;  /* 0x000000080308e211 */ /* 0x000fe200078e18ff */
[----:B------:R-:W-:Y:S04]  /*09b0*/  @!P5 LDS R14, [R18+0x4] ;  /* 0x00000400120ed984 */ /* 0x000fe80000000800 */
[----:B------:R-:W0:Y:S02]  /*09c0*/  @!P5 LDS R7, [R18+0xc] ;  /* 0x00000c001207d984 */ /* 0x000e240000000800 */
[----:B0-----:R-:W-:Y:S02]  /*09d0*/  @!P5 IMAD.IADD R11, R7, 0x1, R14 ;  /* 0x00000001070bd824 */ /* 0x001fe400078e020e */
[----:B------:R-:W-:Y:S04]  /*09e0*/  @!P5 STS [R18+0x4], R7 ;  /* 0x000004071200d388 */ /* 0x000fe80000000800 */
[----:B------:R-:W-:Y:S01]  /*09f0*/  @!P5 STS [R18+0xc], R11 ;  /* 0x00000c0b1200d388 */ /* 0x000fe20000000800 */
[----:B------:R-:W-:Y:S06]  /*0a00*/  BAR.SYNC.DEFER_BLOCKING 0x0 ;  /* 0x0000000000007b1d */ /* 0x000fec0000010000 */
[----:B------:R-:W0:Y:S02]  /*0a10*/  @!P6 LDS.64 R4, [R8] ;  /* 0x000000000804e984 */ /* 0x000e240000000a00 */
[----:B0-----:R-:W-:Y:S01]  /*0a20*/  @!P6 IMAD.IADD R13, R5, 0x1, R4 ;  /* 0x00000001050de824 */ /* 0x001fe200078e0204 */
[----:B------:R-:W-:-:S02]  /*0a30*/  MOV R12, R5 ;  /* 0x00000005000c7202 */ /* 0x000fc40000000f00 */
[----:B------:R-:W0:Y:S03]  /*0a40*/  @!P1 LDC.64 R4, c[0x0][0x380] ;  /* 0x0000e000ff049b82 */ /* 0x000e260000000a00 */
[----:B------:R-:W-:Y:S05]  /*0a50*/  @!P6 STS.64 [R8], R12 ;  /* 0x0000000c0800e388 */ /* 0x000fea0000000a00 */
[----:B------:R-:W-:Y:S01]  /*0a60*/  BAR.SYNC.DEFER_BLOCKING 0x0 ;  /* 0x0000000000007b1d */ /* 0x000fe20000010000 */
[----:B0-----:R-:W-:-:S05]  /*0a70*/  @!P1 IMAD.WIDE R2, R2, 0x4, R4 ;  /* 0x0000000402029825 */ /* 0x001fca00078e0204 */
[----:B------:R-:W0:Y:S04]  /*0a80*/  @!P1 LDS R9, [R10] ;  /* 0x000000000a099984 */ /* 0x000e280000000800 */
[----:B0-----:R0:W-:Y:S01]  /*0a90*/  @!P1 STG.E desc[UR4][R2.64], R9 ;  /* 0x0000000902009986 */ /* 0x0011e2000c101904 */
[----:B------:R-:W-:Y:S05]  /*0aa0*/  @P0 EXIT ;  /* 0x000000000000094d */ /* 0x000fea0003800000 */
[----:B------:R-:W1:Y:S01]  /*0ab0*/  LDS R5, [R6] ;  /* 0x0000000006057984 */ /* 0x000e620000000800 */
[----:B0-----:R-:W0:Y:S02]  /*0ac0*/  LDC.64 R2, c[0x0][0x380] ;  /* 0x0000e000ff027b82 */ /* 0x001e240000000a00 */
[----:B0-----:R-:W-:-:S05]  /*0ad0*/  IMAD.WIDE.U32 R2, R0, 0x4, R2 ;  /* 0x0000000400027825 */ /* 0x001fca00078e0002 */
[----:B-1----:R-:W-:Y:S01]  /*0ae0*/  STG.E desc[UR4][R2.64], R5 ;  /* 0x0000000502007986 */ /* 0x002fe2000c101904 */
[----:B------:R-:W-:Y:S05]  /*0af0*/  EXIT ;  /* 0x000000000000794d */ /* 0x000fea0003800000 */
.L_x_2:
[----:B------:R-:W-:-:S00]  /*0b00*/  BRA `(.L_x_2) ;  /* 0xfffffffc00fc7947 */ /* 0x000fc0000383ffff */
[----:B------:R-:W-:-:S00]  /*0b10*/  NOP ;  /* 0x0000000000007918 */ /* 0x000fc00000000000 */
        /* <DEDUP_REMOVED lines=14> */
.L_x_4:


//--------------------- .text._Z10sum_kernelPjS_j --------------------------
	.section	.text._Z10sum_kernelPjS_j,"ax",@progbits
	.align	128
        .global         _Z10sum_kernelPjS_j
        .type           _Z10sum_kernelPjS_j,@function
        .size           _Z10sum_kernelPjS_j,(.L_x_5 - _Z10sum_kernelPjS_j)
        .other          _Z10sum_kernelPjS_j,@"STO_CUDA_ENTRY STV_DEFAULT"
_Z10sum_kernelPjS_j:
.text._Z10sum_kernelPjS_j:
[----:B------:R-:W-:Y:S01]  /*0000*/  LDC R1, c[0x0][0x37c] ;  /* 0x0000df00ff017b82 */ /* 0x000fe20000000800 */
[----:B------:R-:W0:Y:S02]  /*0010*/  S2R R5, SR_CTAID.X ;  /* 0x0000000000057919 */ /* 0x000e240000002500 */
[----:B0-----:R-:W-:-:S13]  /*0020*/  ISETP.NE.AND P0, PT, R5, RZ, PT ;  /* 0x000000ff0500720c */ /* 0x001fda0003f05270 */
[----:B------:R-:W-:Y:S05]  /*0030*/  @!P0 EXIT ;  /* 0x000000000000894d */ /* 0x000fea0003800000 */
[----:B------:R-:W0:Y:S01]  /*0040*/  S2R R9, SR_TID.X ;  /* 0x0000000000097919 */ /* 0x000e220000002100 */
[----:B------:R-:W1:Y:S01]  /*0050*/  LDCU UR6, c[0x0][0x360] ;  /* 0x00006c00ff0677ac */ /* 0x000e620008000800 */
[----:B------:R-:W2:Y:S01]  /*0060*/  LDC.64 R2, c[0x0][0x388] ;  /* 0x0000e200ff027b82 */ /* 0x000ea20000000a00 */
[----:B------:R-:W3:Y:S07]  /*0070*/  LDCU.64 UR4, c[0x0][0x358] ;  /* 0x00006b00ff0477ac */ /* 0x000eee0008000a00 */
[----:B------:R-:W4:Y:S01]  /*0080*/  LDC.64 R6, c[0x0][0x380] ;  /* 0x0000e000ff067b82 */ /* 0x000f220000000a00 */
[----:B-1----:R-:W-:-:S02]  /*0090*/  IMAD R0, R5, UR6, RZ ;  /* 0x0000000605007c24 */ /* 0x002fc4000f8e02ff */
[----:B--2---:R-:W-:-:S03]  /*00a0*/  IMAD.WIDE.U32 R2, R5, 0x4, R2 ;  /* 0x0000000405027825 */ /* 0x004fc600078e0002 */
[----:B0-----:R-:W-:Y:S02]  /*00b0*/  LEA R9, R0, R9, 0x1 ;  /* 0x0000000900097211 */ /* 0x001fe400078e08ff */
[----:B---3--:R-:W2:Y:S03]  /*00c0*/  LDG.E R0, desc[UR4][R2.64] ;  /* 0x0000000402007981 */ /* 0x008ea6000c1e1900 */
[----:B----4-:R-:W-:-:S05]  /*00d0*/  IMAD.WIDE R4, R9, 0x4, R6 ;  /* 0x0000000409047825 */ /* 0x010fca00078e0206 */
[----:B------:R-:W2:Y:S01]  /*00e0*/  LDG.E R11, desc[UR4][R4.64] ;  /* 0x00000004040b7981 */ /* 0x000ea2000c1e1900 */
[----:B------:R-:W-:-:S05]  /*00f0*/  IADD3 R9, PT, PT, R9, UR6, RZ ;  /* 0x0000000609097c10 */ /* 0x000fca000fffe0ff */
[----:B------:R-:W-:Y:S01]  /*0100*/  IMAD.WIDE.U32 R6, R9, 0x4, R6 ;  /* 0x0000000409067825 */ /* 0x000fe200078e0006 */
[----:B--2---:R-:W-:-:S05]  /*0110*/  IADD3 R11, PT, PT, R0, R11, RZ ;  /* 0x0000000b000b7210 */ /* 0x004fca0007ffe0ff */
[----:B------:R-:W-:Y:S04]  /*0120*/  STG.E desc[UR4][R4.64], R11 ;  /* 0x0000000b04007986 */ /* 0x000fe8000c101904 */
[----:B------:R-:W2:Y:S04]  /*0130*/  LDG.E R0, desc[UR4][R2.64] ;  /* 0x0000000402007981 */ /* 0x000ea8000c1e1900 */
[----:B------:R-:W2:Y:S02]  /*0140*/  LDG.E R9, desc[UR4][R6.64] ;  /* 0x0000000406097981 */ /* 0x000ea4000c1e1900 */
[----:B--2---:R-:W-:-:S05]  /*0150*/  IADD3 R9, PT, PT, R0, R9, RZ ;  /* 0x0000000900097210 */ /* 0x004fca0007ffe0ff */
[----:B------:R-:W-:Y:S01]  /*0160*/  STG.E desc[UR4][R6.64], R9 ;  /* 0x0000000906007986 */ /* 0x000fe2000c101904 */
[----:B------:R-:W-:Y:S05]  /*0170*/  EXIT ;  /* 0x000000000000794d */ /* 0x000fea0003800000 */
.L_x_3:
        /* <DEDUP_REMOVED lines=16> */
.L_x_5:


//--------------------- .nv.shared._Z11scan_kernelPjS_S_j --------------------------
	.section	.nv.shared._Z11scan_kernelPjS_S_j,"aw",@nobits
	.sectionflags	@""
	.align	4
.nv.shared._Z11scan_kernelPjS_S_j:
	.zero		3072


//--------------------- .nv.shared.reserved.0     --------------------------
	.section	.nv.shared.reserved.0,"aw",@nobits
	.weak		__nv_reservedSMEM_offset_0_alias
	.size		__nv_reservedSMEM_offset_0_alias, 0, 64
	.other		__nv_reservedSMEM_offset_0_alias,@"STO_CUDA_RESERVED_SHARED STV_DEFAULT"
__nv_reservedSMEM_offset_0_alias:
	.zero		0
	.zero		64


//--------------------- .nv.constant0._Z11scan_kernelPjS_S_j --------------------------
	.section	.nv.constant0._Z11scan_kernelPjS_S_j,"a",@progbits
	.sectionflags	@""
	.align	4
.nv.constant0._Z11scan_kernelPjS_S_j:
	.zero		924


//--------------------- .nv.constant0._Z10sum_kernelPjS_j --------------------------
	.section	.nv.constant0._Z10sum_kernelPjS_j,"a",@progbits
	.sectionflags	@""
	.align	4
.nv.constant0._Z10sum_kernelPjS_j:
	.zero		916


//--------------------- SYMBOLS --------------------------

	.type		.nv.reservedSmem.offset0,@object
	.size		.nv.reservedSmem.offset0,0x4
	.type		.nv.reservedSmem.cap,@object
	.size		.nv.reservedSmem.cap,0x4
